	.headerflags	@"EF_CUDA_TEXMODE_UNIFIED EF_CUDA_64BIT_ADDRESS EF_CUDA_ACCELERATORS EF_CUDA_SM90 EF_CUDA_VIRTUAL_SM(EF_CUDA_SM90)"
	.elftype	@"ET_EXEC"


//--------------------- .nv.info                  --------------------------
	.section	.nv.info,"",@"SHT_CUDA_INFO"
	.align	4


	//----- nvinfo : EIATTR_REGCOUNT
	.align		4
        /*0000*/ 	.byte	0x04, 0x2f
        /*0002*/ 	.short	(.L_1 - .L_0)
	.align		4
.L_0:
        /*0004*/ 	.word	index@(triton_poi_fused_max_pool2d_with_indices_24)
        /*0008*/ 	.word	0x00000010


	//----- nvinfo : EIATTR_MIN_STACK_SIZE
	.align		4
.L_1:
        /*000c*/ 	.byte	0x04, 0x12
        /*000e*/ 	.short	(.L_3 - .L_2)
	.align		4
.L_2:
        /*0010*/ 	.word	index@(triton_poi_fused_max_pool2d_with_indices_24)
        /*0014*/ 	.word	0x00000000


	//----- nvinfo : EIATTR_FRAME_SIZE
	.align		4
.L_3:
        /*0018*/ 	.byte	0x04, 0x11
        /*001a*/ 	.short	(.L_5 - .L_4)
	.align		4
.L_4:
        /*001c*/ 	.word	index@(triton_poi_fused_max_pool2d_with_indices_24)
        /*0020*/ 	.word	0x00000000


	//----- nvinfo : EIATTR_MIN_STACK_SIZE
	.align		4
.L_5:
        /*0024*/ 	.byte	0x04, 0x12
        /*0026*/ 	.short	(.L_7 - .L_6)
	.align		4
.L_6:
        /*0028*/ 	.word	index@(triton_poi_fused_max_pool2d_with_indices_24)
        /*002c*/ 	.word	0x00000000
.L_7:


//--------------------- .nv.info.triton_poi_fused_max_pool2d_with_indices_24 --------------------------
	.section	.nv.info.triton_poi_fused_max_pool2d_with_indices_24,"",@"SHT_CUDA_INFO"
	.sectionflags	@""
	.align	4


	//----- nvinfo : EIATTR_CUDA_API_VERSION
	.align		4
        /*0000*/ 	.byte	0x04, 0x37
        /*0002*/ 	.short	(.L_9 - .L_8)
.L_8:
        /*0004*/ 	.word	0x0000007c


	//----- nvinfo : EIATTR_KPARAM_INFO
	.align		4
.L_9:
        /*0008*/ 	.byte	0x04, 0x17
        /*000a*/ 	.short	(.L_11 - .L_10)
.L_10:
        /*000c*/ 	.word	0x00000000
        /*0010*/ 	.short	0x0003
        /*0012*/ 	.short	0x0018
        /*0014*/ 	.byte	0x00, 0xf0, 0x11, 0x00


	//----- nvinfo : EIATTR_KPARAM_INFO
	.align		4
.L_11:
        /*0018*/ 	.byte	0x04, 0x17
        /*001a*/ 	.short	(.L_13 - .L_12)
.L_12:
        /*001c*/ 	.word	0x00000000
        /*0020*/ 	.short	0x0002
        /*0022*/ 	.short	0x0010
        /*0024*/ 	.byte	0x00, 0xf4, 0x21, 0x00


	//----- nvinfo : EIATTR_KPARAM_INFO
	.align		4
.L_13:
        /*0028*/ 	.byte	0x04, 0x17
        /*002a*/ 	.short	(.L_15 - .L_14)
.L_14:
        /*002c*/ 	.word	0x00000000
        /*0030*/ 	.short	0x0001
        /*0032*/ 	.short	0x0008
        /*0034*/ 	.byte	0x00, 0xf4, 0x21, 0x00


	//----- nvinfo : EIATTR_KPARAM_INFO
	.align		4
.L_15:
        /*0038*/ 	.byte	0x04, 0x17
        /*003a*/ 	.short	(.L_17 - .L_16)
.L_16:
        /*003c*/ 	.word	0x00000000
        /*0040*/ 	.short	0x0000
        /*0042*/ 	.short	0x0000
        /*0044*/ 	.byte	0x00, 0xf4, 0x21, 0x00


	//----- nvinfo : EIATTR_SPARSE_MMA_MASK
	.align		4
.L_17:
        /*0048*/ 	.byte	0x03, 0x50
        /*004a*/ 	.short	0x0000


	//----- nvinfo : EIATTR_MAXREG_COUNT
	.align		4
        /*004c*/ 	.byte	0x03, 0x1b
        /*004e*/ 	.short	0x00ff


	//----- nvinfo : EIATTR_EXIT_INSTR_OFFSETS
	.align		4
        /*0050*/ 	.byte	0x04, 0x1c
        /*0052*/ 	.short	(.L_19 - .L_18)


	//   ....[0]....
.L_18:
        /*0054*/ 	.word	0x000003d0


	//----- nvinfo : EIATTR_REQNTID
	.align		4
.L_19:
        /*0058*/ 	.byte	0x04, 0x10
        /*005a*/ 	.short	(.L_21 - .L_20)
.L_20:
        /*005c*/ 	.word	0x00000080
        /*0060*/ 	.word	0x00000001
        /*0064*/ 	.word	0x00000001


	//----- nvinfo : EIATTR_CBANK_PARAM_SIZE
	.align		4
.L_21:
        /*0068*/ 	.byte	0x03, 0x19
        /*006a*/ 	.short	0x001c


	//----- nvinfo : EIATTR_PARAM_CBANK
	.align		4
        /*006c*/ 	.byte	0x04, 0x0a
        /*006e*/ 	.short	(.L_23 - .L_22)
	.align		4
.L_22:
        /*0070*/ 	.word	index@(.nv.constant0.triton_poi_fused_max_pool2d_with_indices_24)
        /*0074*/ 	.short	0x0210
        /*0076*/ 	.short	0x001c


	//----- nvinfo : EIATTR_SW_WAR
	.align		4
.L_23:
        /*0078*/ 	.byte	0x04, 0x36
        /*007a*/ 	.short	(.L_25 - .L_24)
.L_24:
        /*007c*/ 	.word	0x00000008
.L_25:


//--------------------- .nv.callgraph             --------------------------
	.section	.nv.callgraph,"",@"SHT_CUDA_CALLGRAPH"
	.align	4
	.sectionentsize	8
	.align		4
        /*0000*/ 	.word	0x00000000
	.align		4
        /*0004*/ 	.word	0xffffffff
	.align		4
        /*0008*/ 	.word	0x00000000
	.align		4
        /*000c*/ 	.word	0xfffffffe
	.align		4
        /*0010*/ 	.word	0x00000000
	.align		4
        /*0014*/ 	.word	0xfffffffd
	.align		4
        /*0018*/ 	.word	0x00000000
	.align		4
        /*001c*/ 	.word	0xfffffffc


//--------------------- .text.triton_poi_fused_max_pool2d_with_indices_24 --------------------------
	.section	.text.triton_poi_fused_max_pool2d_with_indices_24,"ax",@progbits
	.align	128
        .global         triton_poi_fused_max_pool2d_with_indices_24
        .type           triton_poi_fused_max_pool2d_with_indices_24,@function
        .size           triton_poi_fused_max_pool2d_with_indices_24,(.L_x_1 - triton_poi_fused_max_pool2d_with_indices_24)
        .other          triton_poi_fused_max_pool2d_with_indices_24,@"STO_CUDA_ENTRY STV_DEFAULT"
triton_poi_fused_max_pool2d_with_indices_24:
.text.triton_poi_fused_max_pool2d_with_indices_24:
[----:B------:R-:W-:Y:S01]  /*0000*/  LDC R1, c[0x0][0x28] ;  /* 0x00000a00ff017b82 */ /* 0x000fe20000000800 */
[----:B------:R-:W1:Y:S01]  /*0010*/  S2R R0, SR_TID.X ;  /* 0x0000000000007919 */ /* 0x000e620000002100 */
[----:B------:R-:W-:Y:S01]  /*0020*/  ULDC.64 UR4, c[0x0][0x208] ;  /* 0x0000820000047ab9 */ /* 0x000fe20000000a00 */
[----:B------:R-:W-:Y:S01]  /*0030*/  ULDC.64 UR6, c[0x0][0x218] ;  /* 0x0000860000067ab9 */ /* 0x000fe20000000a00 */
[----:B------:R-:W2:Y:S01]  /*0040*/  S2R R3, SR_CTAID.X ;  /* 0x0000000000037919 */ /* 0x000ea20000002500 */
[----:B-1----:R-:W-:-:S05]  /*0050*/  IMAD.SHL.U32 R0, R0, 0x2, RZ ;  /* 0x0000000200007824 */ /* 0x002fca00078e00ff */
[----:B------:R-:W-:-:S05]  /*0060*/  LOP3.LUT R0, R0, 0xfe, RZ, 0xc0, !PT ;  /* 0x000000fe00007812 */ /* 0x000fca00078ec0ff */
[----:B--2---:R-:W-:Y:S02]  /*0070*/  IMAD R0, R3, 0x100, R0 ;  /* 0x0000010003007824 */ /* 0x004fe400078e0200 */
[----:B------:R-:W1:Y:S02]  /*0080*/  LDC.64 R2, c[0x0][0x210] ;  /* 0x00008400ff027b82 */ /* 0x000e640000000a00 */
[----:B------:R-:W-:-:S05]  /*0090*/  IMAD.HI R4, R0, 0x2aaaaaab, RZ ;  /* 0x2aaaaaab00047827 */ /* 0x000fca00078e02ff */
[----:B------:R-:W-:-:S04]  /*00a0*/  SHF.R.U32.HI R5, RZ, 0x1f, R4 ;  /* 0x0000001fff057819 */ /* 0x000fc80000011604 */
[CC--:B------:R-:W-:Y:S02]  /*00b0*/  LEA.HI.SX32 R7, R4.reuse, R5.reuse, 0x1a ;  /* 0x0000000504077211 */ /* 0x0c0fe400078fd2ff */
[----:B------:R-:W-:Y:S02]  /*00c0*/  LEA.HI.SX32 R5, R4, R5, 0x19 ;  /* 0x0000000504057211 */ /* 0x000fe400078fcaff */
[C---:B------:R-:W-:Y:S01]  /*00d0*/  LEA.HI R6, R7.reuse, R7, RZ, 0x1 ;  /* 0x0000000707067211 */ /* 0x040fe200078f08ff */
[----:B------:R-:W-:-:S03]  /*00e0*/  IMAD R4, R7, -0x180, R0 ;  /* 0xfffffe8007047824 */ /* 0x000fc600078e0200 */
[----:B------:R-:W-:Y:S01]  /*00f0*/  LOP3.LUT R6, R6, 0xfffffffe, RZ, 0xc0, !PT ;  /* 0xfffffffe06067812 */ /* 0x000fe200078ec0ff */
[----:B------:R-:W-:-:S04]  /*0100*/  IMAD R5, R5, 0x2400, R4 ;  /* 0x0000240005057824 */ /* 0x000fc800078e0204 */
[----:B------:R-:W-:-:S04]  /*0110*/  IMAD.IADD R6, R7, 0x1, -R6 ;  /* 0x0000000107067824 */ /* 0x000fc800078e0a06 */
[----:B------:R-:W-:-:S04]  /*0120*/  IMAD R11, R6, 0x900, R5 ;  /* 0x00000900060b7824 */ /* 0x000fc800078e0205 */
[C---:B------:R-:W-:Y:S02]  /*0130*/  VIADD R9, R11.reuse, 0x480 ;  /* 0x000004800b097836 */ /* 0x040fe40000000000 */
[----:B-1----:R-:W-:-:S04]  /*0140*/  IMAD.WIDE R6, R11, 0x4, R2 ;  /* 0x000000040b067825 */ /* 0x002fc800078e0202 */
[--C-:B------:R-:W-:Y:S02]  /*0150*/  IMAD.WIDE R8, R9, 0x4, R2.reuse ;  /* 0x0000000409087825 */ /* 0x100fe400078e0202 */
[----:B------:R-:W2:Y:S02]  /*0160*/  LDG.E.64 R6, desc[UR4][R6.64] ;  /* 0x0000000406067981 */ /* 0x000ea4000c1e1b00 */
[----:B------:R-:W-:Y:S02]  /*0170*/  VIADD R5, R11, 0x1200 ;  /* 0x000012000b057836 */ /* 0x000fe40000000000 */
[----:B------:R1:W2:Y:S02]  /*0180*/  LDG.E.64 R12, desc[UR4][R8.64] ;  /* 0x00000004080c7981 */ /* 0x0002a4000c1e1b00 */
[----:B------:R-:W-:-:S06]  /*0190*/  IMAD.WIDE R4, R5, 0x4, R2 ;  /* 0x0000000405047825 */ /* 0x000fcc00078e0202 */
[----:B------:R-:W3:Y:S01]  /*01a0*/  LDG.E.64 R4, desc[UR4][R4.64] ;  /* 0x0000000404047981 */ /* 0x000ee2000c1e1b00 */
[----:B------:R-:W-:Y:S01]  /*01b0*/  VIADD R11, R11, 0x1680 ;  /* 0x000016800b0b7836 */ /* 0x000fe20000000000 */
[----:B-1----:R-:W1:Y:S03]  /*01c0*/  LDC.64 R8, c[0x0][0x220] ;  /* 0x00008800ff087b82 */ /* 0x002e660000000a00 */
[----:B------:R-:W-:-:S06]  /*01d0*/  IMAD.WIDE R2, R11, 0x4, R2 ;  /* 0x000000040b027825 */ /* 0x000fcc00078e0202 */
[----:B------:R-:W4:Y:S01]  /*01e0*/  LDG.E.64 R2, desc[UR4][R2.64] ;  /* 0x0000000402027981 */ /* 0x000f22000c1e1b00 */
[C---:B--2---:R-:W-:Y:S02]  /*01f0*/  FSETP.GT.AND P1, PT, R12.reuse, R6, PT ;  /* 0x000000060c00720b */ /* 0x044fe40003f24000 */
[C---:B------:R-:W-:Y:S02]  /*0200*/  FSETP.GT.AND P0, PT, R13.reuse, R7, PT ;  /* 0x000000070d00720b */ /* 0x040fe40003f04000 */
[----:B------:R-:W-:Y:S02]  /*0210*/  FSETP.NAN.AND P2, PT, R12, R12, PT ;  /* 0x0000000c0c00720b */ /* 0x000fe40003f48000 */
[----:B------:R-:W-:Y:S02]  /*0220*/  FSETP.NAN.AND P5, PT, R13, R13, PT ;  /* 0x0000000d0d00720b */ /* 0x000fe40003fa8000 */
[----:B---3--:R-:W-:-:S05]  /*0230*/  FSETP.NAN.AND P4, PT, R4, R4, PT ;  /* 0x000000040400720b */ /* 0x008fca0003f88000 */
[----:B------:R-:W-:Y:S02]  /*0240*/  @!P1 SEL R12, R12, R6, P2 ;  /* 0x000000060c0c9207 */ /* 0x000fe40001000000 */
[----:B------:R-:W-:Y:S02]  /*0250*/  FSETP.NAN.AND P2, PT, R5, R5, PT ;  /* 0x000000050500720b */ /* 0x000fe40003f48000 */
[----:B------:R-:W-:Y:S02]  /*0260*/  @!P0 SEL R13, R13, R7, P5 ;  /* 0x000000070d0d8207 */ /* 0x000fe40002800000 */
[----:B------:R-:W-:Y:S02]  /*0270*/  FSETP.GEU.AND P3, PT, R12, R4, PT ;  /* 0x000000040c00720b */ /* 0x000fe40003f6e000 */
[----:B------:R-:W-:Y:S02]  /*0280*/  FSETP.GEU.AND P5, PT, R13, R5, PT ;  /* 0x000000050d00720b */ /* 0x000fe40003fae000 */
[----:B------:R-:W-:-:S02]  /*0290*/  @!P4 SEL R4, R4, R12, !P3 ;  /* 0x0000000c0404c207 */ /* 0x000fc40005800000 */
[----:B------:R-:W-:Y:S02]  /*02a0*/  SEL R6, RZ, 0x1, !P1 ;  /* 0x00000001ff067807 */ /* 0x000fe40004800000 */
[----:B----4-:R-:W-:Y:S02]  /*02b0*/  FSETP.NAN.AND P4, PT, R2, R2, PT ;  /* 0x000000020200720b */ /* 0x010fe40003f88000 */
[----:B------:R-:W-:Y:S02]  /*02c0*/  FSETP.NAN.AND P1, PT, R3, R3, PT ;  /* 0x000000030300720b */ /* 0x000fe40003f28000 */
[----:B------:R-:W-:Y:S02]  /*02d0*/  SEL R7, RZ, 0x1, !P0 ;  /* 0x00000001ff077807 */ /* 0x000fe40004000000 */
[----:B------:R-:W-:Y:S02]  /*02e0*/  @!P2 SEL R5, R5, R13, !P5 ;  /* 0x0000000d0505a207 */ /* 0x000fe40006800000 */
[----:B------:R-:W-:-:S02]  /*02f0*/  SEL R10, R6, 0x2, P3 ;  /* 0x00000002060a7807 */ /* 0x000fc40001800000 */
[----:B------:R-:W-:Y:S02]  /*0300*/  SEL R7, R7, 0x2, P5 ;  /* 0x0000000207077807 */ /* 0x000fe40002800000 */
[----:B------:R-:W-:Y:S02]  /*0310*/  FSETP.GEU.AND P2, PT, R4, R2, PT ;  /* 0x000000020400720b */ /* 0x000fe40003f4e000 */
[----:B------:R-:W-:Y:S02]  /*0320*/  FSETP.GEU.AND P0, PT, R5, R3, PT ;  /* 0x000000030500720b */ /* 0x000fe40003f0e000 */
[----:B------:R-:W-:Y:S02]  /*0330*/  SEL R10, R10, 0x3, P2 ;  /* 0x000000030a0a7807 */ /* 0x000fe40001000000 */
[----:B------:R-:W-:Y:S02]  /*0340*/  SEL R11, R7, 0x3, P0 ;  /* 0x00000003070b7807 */ /* 0x000fe40000000000 */
[----:B------:R-:W-:-:S02]  /*0350*/  IADD3 R6, P3, R0, UR6, RZ ;  /* 0x0000000600067c10 */ /* 0x000fc4000ff7e0ff */
[----:B------:R-:W-:Y:S01]  /*0360*/  @!P4 SEL R2, R2, R4, !P2 ;  /* 0x000000040202c207 */ /* 0x000fe20005000000 */
[----:B------:R-:W-:Y:S01]  /*0370*/  IMAD R11, R11, 0x100, R10 ;  /* 0x000001000b0b7824 */ /* 0x000fe200078e020a */
[----:B------:R-:W-:Y:S01]  /*0380*/  @!P1 SEL R3, R3, R5, !P0 ;  /* 0x0000000503039207 */ /* 0x000fe20004000000 */
[C---:B-1----:R-:W-:Y:S01]  /*0390*/  IMAD.WIDE R4, R0.reuse, 0x4, R8 ;  /* 0x0000000400047825 */ /* 0x042fe200078e0208 */
[----:B------:R-:W-:-:S05]  /*03a0*/  LEA.HI.X.SX32 R7, R0, UR7, 0x1, P3 ;  /* 0x0000000700077c11 */ /* 0x000fca00098f0eff */
[----:B------:R-:W-:Y:S04]  /*03b0*/  STG.E.U16 desc[UR4][R6.64], R11 ;  /* 0x0000000b06007986 */ /* 0x000fe8000c101504 */
[----:B------:R-:W-:Y:S01]  /*03c0*/  STG.E.64 desc[UR4][R4.64], R2 ;  /* 0x0000000204007986 */ /* 0x000fe2000c101b04 */
[----:B------:R-:W-:Y:S05]  /*03d0*/  EXIT ;  /* 0x000000000000794d */ /* 0x000fea0003800000 */
.L_x_0:
[----:B------:R-:W-:-:S00]  /*03e0*/  BRA `(.L_x_0) ;  /* 0xfffffffc00fc7947 */ /* 0x000fc0000383ffff */
[----:B------:R-:W-:-:S00]  /*03f0*/  NOP ;  /* 0x0000000000007918 */ /* 0x000fc00000000000 */
        /* <DEDUP_REMOVED lines=8> */
.L_x_1:


//--------------------- .nv.constant0.triton_poi_fused_max_pool2d_with_indices_24 --------------------------
	.section	.nv.constant0.triton_poi_fused_max_pool2d_with_indices_24,"a",@progbits
	.sectionflags	@""
	.align	4
.nv.constant0.triton_poi_fused_max_pool2d_with_indices_24:
	.zero		556
